//
// Generated by NVIDIA NVVM Compiler
//
// Compiler Build ID: CL-36424714
// Cuda compilation tools, release 13.0, V13.0.88
// Based on NVVM 20.0.0
//

.version 9.0
.target sm_100
.address_size 64

	// .globl	_Z22sieve_kernel_segmentedmmPKjjmmPm

.visible .entry _Z22sieve_kernel_segmentedmmPKjjmmPm(
	.param .u64 _Z22sieve_kernel_segmentedmmPKjjmmPm_param_0,
	.param .u64 _Z22sieve_kernel_segmentedmmPKjjmmPm_param_1,
	.param .u64 .ptr .align 1 _Z22sieve_kernel_segmentedmmPKjjmmPm_param_2,
	.param .u32 _Z22sieve_kernel_segmentedmmPKjjmmPm_param_3,
	.param .u64 _Z22sieve_kernel_segmentedmmPKjjmmPm_param_4,
	.param .u64 _Z22sieve_kernel_segmentedmmPKjjmmPm_param_5,
	.param .u64 .ptr .align 1 _Z22sieve_kernel_segmentedmmPKjjmmPm_param_6
)
{
	.reg .pred 	%p<11>;
	.reg .b32 	%r<18>;
	.reg .b64 	%rd<47>;

	ld.param.u64 	%rd20, [_Z22sieve_kernel_segmentedmmPKjjmmPm_param_1];
	ld.param.u64 	%rd21, [_Z22sieve_kernel_segmentedmmPKjjmmPm_param_2];
	ld.param.u32 	%r2, [_Z22sieve_kernel_segmentedmmPKjjmmPm_param_3];
	ld.param.u64 	%rd22, [_Z22sieve_kernel_segmentedmmPKjjmmPm_param_4];
	ld.param.u64 	%rd23, [_Z22sieve_kernel_segmentedmmPKjjmmPm_param_5];
	ld.param.u64 	%rd24, [_Z22sieve_kernel_segmentedmmPKjjmmPm_param_6];
	mov.u32 	%r3, %ctaid.x;
	mov.u32 	%r4, %ntid.x;
	mov.u32 	%r5, %tid.x;
	mad.lo.s32 	%r1, %r3, %r4, %r5;
	setp.ge.u32 	%p1, %r1, %r2;
	@%p1 bra 	$L__BB0_17;
	cvta.to.global.u64 	%rd25, %rd21;
	mul.wide.u32 	%rd26, %r1, 4;
	add.s64 	%rd27, %rd25, %rd26;
	ld.global.nc.u32 	%r6, [%rd27];
	cvt.u64.u32 	%rd1, %r6;
	setp.eq.s64 	%p2, %rd1, 0;
	@%p2 bra 	$L__BB0_17;
	and.b64  	%rd28, %rd20, -4294967296;
	setp.ne.s64 	%p3, %rd28, 0;
	@%p3 bra 	$L__BB0_4;
	cvt.u32.u64 	%r7, %rd1;
	cvt.u32.u64 	%r8, %rd20;
	rem.u32 	%r9, %r8, %r7;
	cvt.u64.u32 	%rd45, %r9;
	bra.uni 	$L__BB0_5;
$L__BB0_4:
	rem.u64 	%rd45, %rd20, %rd1;
$L__BB0_5:
	setp.ge.u64 	%p4, %rd45, %rd22;
	@%p4 bra 	$L__BB0_12;
	add.s64 	%rd29, %rd22, %rd1;
	not.b64 	%rd30, %rd45;
	add.s64 	%rd5, %rd30, %rd29;
	and.b64  	%rd31, %rd5, -4294967296;
	setp.ne.s64 	%p5, %rd31, 0;
	@%p5 bra 	$L__BB0_8;
	cvt.u32.u64 	%r10, %rd1;
	cvt.u32.u64 	%r11, %rd5;
	div.u32 	%r12, %r11, %r10;
	cvt.u64.u32 	%rd44, %r12;
	bra.uni 	$L__BB0_9;
$L__BB0_8:
	div.u64 	%rd44, %rd5, %rd1;
$L__BB0_9:
	cvt.u32.u64 	%r13, %rd1;
	setp.eq.s32 	%p6, %r13, 1;
	@%p6 bra 	$L__BB0_11;
	div.u64 	%rd33, %rd30, %rd1;
	setp.gt.u64 	%p7, %rd44, %rd33;
	@%p7 bra 	$L__BB0_17;
$L__BB0_11:
	mad.lo.s64 	%rd45, %rd44, %rd1, %rd45;
$L__BB0_12:
	and.b64  	%rd34, %rd45, 1;
	neg.s64 	%rd35, %rd34;
	and.b64  	%rd36, %rd35, %rd1;
	add.s64 	%rd46, %rd36, %rd45;
	add.s64 	%rd12, %rd23, %rd22;
	setp.ge.u64 	%p8, %rd46, %rd12;
	@%p8 bra 	$L__BB0_17;
	cvt.u32.u64 	%r14, %rd1;
	shr.u64 	%rd13, %rd23, 1;
	shl.b32 	%r15, %r14, 1;
	cvt.u64.u32 	%rd14, %r15;
	cvta.to.global.u64 	%rd15, %rd24;
$L__BB0_14:
	sub.s64 	%rd17, %rd46, %rd22;
	shr.u64 	%rd18, %rd17, 1;
	setp.ge.u64 	%p9, %rd18, %rd13;
	@%p9 bra 	$L__BB0_16;
	shr.u64 	%rd37, %rd17, 4;
	and.b64  	%rd38, %rd37, 1152921504606846968;
	add.s64 	%rd39, %rd15, %rd38;
	cvt.u32.u64 	%r16, %rd18;
	and.b32  	%r17, %r16, 63;
	mov.b64 	%rd40, 1;
	shl.b64 	%rd41, %rd40, %r17;
	atom.global.or.b64 	%rd42, [%rd39], %rd41;
$L__BB0_16:
	add.s64 	%rd46, %rd46, %rd14;
	setp.lt.u64 	%p10, %rd46, %rd12;
	@%p10 bra 	$L__BB0_14;
$L__BB0_17:
	ret;

}


// ===== COMPILED SASS (sm_100) =====

	.target	sm_100

	.elftype	@"ET_EXEC"


//--------------------- .note.nv.tkinfo           --------------------------
	.section	.note.nv.tkinfo,"",@"SHT_NOTE"
	.sectionflags	@"SHF_NOTE_NV_TKINFO"
	.tkinfo
        /*0018*/ 	.word	0x00000002
        /*0030*/ 	.string	""
        /*0030*/ 	.string	"ptxas"
        /*0030*/ 	.string	"Cuda compilation tools, release 13.0, V13.0.88"
        /*0030*/ 	.string	"Build cuda_13.0.r13.0/compiler.36424714_0"
        /*0030*/ 	.string	"-arch sm_100 -m 64 "



//--------------------- .note.nv.cuinfo           --------------------------
	.section	.note.nv.cuinfo,"",@"SHT_NOTE"
	.sectionflags	@"SHF_NOTE_NV_CUINFO"
        /*0018*/ 	.short	0x0002
        /*001a*/ 	.short	0x0064
        /*001c*/ 	.short	0x0082
	.zero		2


//--------------------- .nv.info                  --------------------------
	.section	.nv.info,"",@"SHT_CUDA_INFO"
	.align	4


	//----- nvinfo : EIATTR_REGCOUNT
	.align		4
        /*0000*/ 	.byte	0x04, 0x2f
        /*0002*/ 	.short	(.L_1 - .L_0)
	.align		4
.L_0:
        /*0004*/ 	.word	index@(_Z22sieve_kernel_segmentedmmPKjjmmPm)
        /*0008*/ 	.word	0x00000018


	//----- nvinfo : EIATTR_FRAME_SIZE
	.align		4
.L_1:
        /*000c*/ 	.byte	0x04, 0x11
        /*000e*/ 	.short	(.L_3 - .L_2)
	.align		4
.L_2:
        /*0010*/ 	.word	index@($__internal_1_$__cuda_sm20_rem_u64)
        /*0014*/ 	.word	0x00000000


	//----- nvinfo : EIATTR_FRAME_SIZE
	.align		4
.L_3:
        /*0018*/ 	.byte	0x04, 0x11
        /*001a*/ 	.short	(.L_5 - .L_4)
	.align		4
.L_4:
        /*001c*/ 	.word	index@($__internal_0_$__cuda_sm20_div_u64)
        /*0020*/ 	.word	0x00000000


	//----- nvinfo : EIATTR_FRAME_SIZE
	.align		4
.L_5:
        /*0024*/ 	.byte	0x04, 0x11
        /*0026*/ 	.short	(.L_7 - .L_6)
	.align		4
.L_6:
        /*0028*/ 	.word	index@(_Z22sieve_kernel_segmentedmmPKjjmmPm)
        /*002c*/ 	.word	0x00000000


	//----- nvinfo : EIATTR_MIN_STACK_SIZE
	.align		4
.L_7:
        /*0030*/ 	.byte	0x04, 0x12
        /*0032*/ 	.short	(.L_9 - .L_8)
	.align		4
.L_8:
        /*0034*/ 	.word	index@(_Z22sieve_kernel_segmentedmmPKjjmmPm)
        /*0038*/ 	.word	0x00000000
.L_9:


//--------------------- .nv.compat                --------------------------
	.section	.nv.compat,"",@"SHT_CUDA_COMPAT_INFO"
	.align	4
        /*0000*/ 	.byte	0x02, 0x09, 0x00, 0x00, 0x02, 0x02, 0x01, 0x00, 0x02, 0x05, 0x05, 0x00, 0x03, 0x07, 0x01, 0x01
        /*0010*/ 	.byte	0x02, 0x03, 0x00, 0x00, 0x02, 0x06, 0x01, 0x00, 0x04, 0x0b, 0x08, 0x00, 0x09, 0x00, 0x00, 0x00
        /*0020*/ 	.byte	0x00, 0x00, 0x00, 0x00


//--------------------- .nv.info._Z22sieve_kernel_segmentedmmPKjjmmPm --------------------------
	.section	.nv.info._Z22sieve_kernel_segmentedmmPKjjmmPm,"",@"SHT_CUDA_INFO"
	.sectionflags	@""
	.align	4


	//----- nvinfo : EIATTR_CUDA_API_VERSION
	.align		4
        /*0000*/ 	.byte	0x04, 0x37
        /*0002*/ 	.short	(.L_11 - .L_10)
.L_10:
        /*0004*/ 	.word	0x00000082


	//----- nvinfo : EIATTR_KPARAM_INFO
	.align		4
.L_11:
        /*0008*/ 	.byte	0x04, 0x17
        /*000a*/ 	.short	(.L_13 - .L_12)
.L_12:
        /*000c*/ 	.word	0x00000000
        /*0010*/ 	.short	0x0006
        /*0012*/ 	.short	0x0030
        /*0014*/ 	.byte	0x00, 0xf5, 0x21, 0x00


	//----- nvinfo : EIATTR_KPARAM_INFO
	.align		4
.L_13:
        /*0018*/ 	.byte	0x04, 0x17
        /*001a*/ 	.short	(.L_15 - .L_14)
.L_14:
        /*001c*/ 	.word	0x00000000
        /*0020*/ 	.short	0x0005
        /*0022*/ 	.short	0x0028
        /*0024*/ 	.byte	0x00, 0xf0, 0x21, 0x00


	//----- nvinfo : EIATTR_KPARAM_INFO
	.align		4
.L_15:
        /*0028*/ 	.byte	0x04, 0x17
        /*002a*/ 	.short	(.L_17 - .L_16)
.L_16:
        /*002c*/ 	.word	0x00000000
        /*0030*/ 	.short	0x0004
        /*0032*/ 	.short	0x0020
        /*0034*/ 	.byte	0x00, 0xf0, 0x21, 0x00


	//----- nvinfo : EIATTR_KPARAM_INFO
	.align		4
.L_17:
        /*0038*/ 	.byte	0x04, 0x17
        /*003a*/ 	.short	(.L_19 - .L_18)
.L_18:
        /*003c*/ 	.word	0x00000000
        /*0040*/ 	.short	0x0003
        /*0042*/ 	.short	0x0018
        /*0044*/ 	.byte	0x00, 0xf0, 0x11, 0x00


	//----- nvinfo : EIATTR_KPARAM_INFO
	.align		4
.L_19:
        /*0048*/ 	.byte	0x04, 0x17
        /*004a*/ 	.short	(.L_21 - .L_20)
.L_20:
        /*004c*/ 	.word	0x00000000
        /*0050*/ 	.short	0x0002
        /*0052*/ 	.short	0x0010
        /*0054*/ 	.byte	0x00, 0xf5, 0x21, 0x00


	//----- nvinfo : EIATTR_KPARAM_INFO
	.align		4
.L_21:
        /*0058*/ 	.byte	0x04, 0x17
        /*005a*/ 	.short	(.L_23 - .L_22)
.L_22:
        /*005c*/ 	.word	0x00000000
        /*0060*/ 	.short	0x0001
        /*0062*/ 	.short	0x0008
        /*0064*/ 	.byte	0x00, 0xf0, 0x21, 0x00


	//----- nvinfo : EIATTR_KPARAM_INFO
	.align		4
.L_23:
        /*0068*/ 	.byte	0x04, 0x17
        /*006a*/ 	.short	(.L_25 - .L_24)
.L_24:
        /*006c*/ 	.word	0x00000000
        /*0070*/ 	.short	0x0000
        /*0072*/ 	.short	0x0000
        /*0074*/ 	.byte	0x00, 0xf0, 0x21, 0x00


	//----- nvinfo : EIATTR_SPARSE_MMA_MASK
	.align		4
.L_25:
        /*0078*/ 	.byte	0x03, 0x50
        /*007a*/ 	.short	0x0000


	//----- nvinfo : EIATTR_MAXREG_COUNT
	.align		4
        /*007c*/ 	.byte	0x03, 0x1b
        /*007e*/ 	.short	0x00ff


	//----- nvinfo : EIATTR_MERCURY_ISA_VERSION
	.align		4
        /*0080*/ 	.byte	0x03, 0x5f
        /*0082*/ 	.short	0x0101


	//----- nvinfo : EIATTR_VRC_CTA_INIT_COUNT
	.align		4
        /*0084*/ 	.byte	0x02, 0x4a
	.zero		1
	.zero		1


	//----- nvinfo : EIATTR_EXIT_INSTR_OFFSETS
	.align		4
        /*0088*/ 	.byte	0x04, 0x1c
        /*008a*/ 	.short	(.L_27 - .L_26)


	//   ....[0]....
.L_26:
        /*008c*/ 	.word	0x00000070


	//   ....[1]....
        /*0090*/ 	.word	0x000000e0


	//   ....[2]....
        /*0094*/ 	.word	0x00000570


	//   ....[3]....
        /*0098*/ 	.word	0x00000670


	//   ....[4]....
        /*009c*/ 	.word	0x00000850


	//----- nvinfo : EIATTR_CRS_STACK_SIZE
	.align		4
.L_27:
        /*00a0*/ 	.byte	0x04, 0x1e
        /*00a2*/ 	.short	(.L_29 - .L_28)
.L_28:
        /*00a4*/ 	.word	0x00000000


	//----- nvinfo : EIATTR_CBANK_PARAM_SIZE
	.align		4
.L_29:
        /*00a8*/ 	.byte	0x03, 0x19
        /*00aa*/ 	.short	0x0038


	//----- nvinfo : EIATTR_PARAM_CBANK
	.align		4
        /*00ac*/ 	.byte	0x04, 0x0a
        /*00ae*/ 	.short	(.L_31 - .L_30)
	.align		4
.L_30:
        /*00b0*/ 	.word	index@(.nv.constant0._Z22sieve_kernel_segmentedmmPKjjmmPm)
        /*00b4*/ 	.short	0x0380
        /*00b6*/ 	.short	0x0038


	//----- nvinfo : EIATTR_SW_WAR
	.align		4
.L_31:
        /*00b8*/ 	.byte	0x04, 0x36
        /*00ba*/ 	.short	(.L_33 - .L_32)
.L_32:
        /*00bc*/ 	.word	0x00000008
.L_33:


//--------------------- .nv.callgraph             --------------------------
	.section	.nv.callgraph,"",@"SHT_CUDA_CALLGRAPH"
	.align	4
	.sectionentsize	8
	.align		4
        /*0000*/ 	.word	0x00000000
	.align		4
        /*0004*/ 	.word	0xffffffff
	.align		4
        /*0008*/ 	.word	0x00000000
	.align		4
        /*000c*/ 	.word	0xfffffffe
	.align		4
        /*0010*/ 	.word	0x00000000
	.align		4
        /*0014*/ 	.word	0xfffffffd
	.align		4
        /*0018*/ 	.word	0x00000000
	.align		4
        /*001c*/ 	.word	0xfffffffc


//--------------------- .text._Z22sieve_kernel_segmentedmmPKjjmmPm --------------------------
	.section	.text._Z22sieve_kernel_segmentedmmPKjjmmPm,"ax",@progbits
	.align	128
        .global         _Z22sieve_kernel_segmentedmmPKjjmmPm
        .type           _Z22sieve_kernel_segmentedmmPKjjmmPm,@function
        .size           _Z22sieve_kernel_segmentedmmPKjjmmPm,(.L_x_14 - _Z22sieve_kernel_segmentedmmPKjjmmPm)
        .other          _Z22sieve_kernel_segmentedmmPKjjmmPm,@"STO_CUDA_ENTRY STV_DEFAULT"
_Z22sieve_kernel_segmentedmmPKjjmmPm:
.text._Z22sieve_kernel_segmentedmmPKjjmmPm:
[----:B------:R-:W-:Y:S01]  /*0000*/  LDC R1, c[0x0][0x37c] ;  /* 0x0000df00ff017b82 */ /* 0x000fe20000000800 */
[----:B------:R-:W0:Y:S07]  /*0010*/  S2R R0, SR_TID.X ;  /* 0x0000000000007919 */ /* 0x000e2e0000002100 */
[----:B------:R-:W0:Y:S01]  /*0020*/  S2UR UR4, SR_CTAID.X ;  /* 0x00000000000479c3 */ /* 0x000e220000002500 */
[----:B------:R-:W1:Y:S07]  /*0030*/  LDCU UR5, c[0x0][0x398] ;  /* 0x00007300ff0577ac */ /* 0x000e6e0008000800 */
[----:B------:R-:W0:Y:S02]  /*0040*/  LDC R5, c[0x0][0x360] ;  /* 0x0000d800ff057b82 */ /* 0x000e240000000800 */
[----:B0-----:R-:W-:-:S05]  /*0050*/  IMAD R5, R5, UR4, R0 ;  /* 0x0000000405057c24 */ /* 0x001fca000f8e0200 */
[----:B-1----:R-:W-:-:S13]  /*0060*/  ISETP.GE.U32.AND P0, PT, R5, UR5, PT ;  /* 0x0000000505007c0c */ /* 0x002fda000bf06070 */
[----:B------:R-:W-:Y:S05]  /*0070*/  @P0 EXIT ;  /* 0x000000000000094d */ /* 0x000fea0003800000 */
[----:B------:R-:W0:Y:S01]  /*0080*/  LDC.64 R2, c[0x0][0x390] ;  /* 0x0000e400ff027b82 */ /* 0x000e220000000a00 */
[----:B------:R-:W1:Y:S01]  /*0090*/  LDCU.64 UR12, c[0x0][0x358] ;  /* 0x00006b00ff0c77ac */ /* 0x000e620008000a00 */
[----:B0-----:R-:W-:-:S05]  /*00a0*/  IMAD.WIDE.U32 R2, R5, 0x4, R2 ;  /* 0x0000000405027825 */ /* 0x001fca00078e0002 */
[----:B-1----:R-:W2:Y:S02]  /*00b0*/  LDG.E.CONSTANT R7, desc[UR12][R2.64] ;  /* 0x0000000c02077981 */ /* 0x002ea4000c1e9900 */
[----:B--2---:R-:W-:-:S04]  /*00c0*/  ISETP.NE.U32.AND P0, PT, R7, RZ, PT ;  /* 0x000000ff0700720c */ /* 0x004fc80003f05070 */
[----:B------:R-:W-:-:S13]  /*00d0*/  ISETP.NE.AND.EX P0, PT, RZ, RZ, PT, P0 ;  /* 0x000000ffff00720c */ /* 0x000fda0003f05300 */
[----:B------:R-:W-:Y:S05]  /*00e0*/  @!P0 EXIT ;  /* 0x000000000000894d */ /* 0x000fea0003800000 */
[----:B------:R-:W0:Y:S02]  /*00f0*/  LDCU UR4, c[0x0][0x38c] ;  /* 0x00007180ff0477ac */ /* 0x000e240008000800 */
[----:B0-----:R-:W-:-:S09]  /*0100*/  UISETP.NE.U32.AND UP0, UPT, UR4, URZ, UPT ;  /* 0x000000ff0400728c */ /* 0x001fd2000bf05070 */
[----:B------:R-:W-:Y:S05]  /*0110*/  BRA.U UP0, `(.L_x_0) ;  /* 0x0000000100507547 */ /* 0x000fea000b800000 */
[----:B------:R-:W0:Y:S01]  /*0120*/  I2F.U32.RP R0, R7 ;  /* 0x0000000700007306 */ /* 0x000e220000209000 */
[----:B------:R-:W1:Y:S01]  /*0130*/  LDCU UR4, c[0x0][0x388] ;  /* 0x00007100ff0477ac */ /* 0x000e620008000800 */
[----:B------:R-:W-:Y:S01]  /*0140*/  IMAD.MOV R5, RZ, RZ, -R7 ;  /* 0x000000ffff057224 */ /* 0x000fe200078e0a07 */
[----:B------:R-:W-:Y:S01]  /*0150*/  ISETP.NE.U32.AND P1, PT, R7, RZ, PT ;  /* 0x000000ff0700720c */ /* 0x000fe20003f25070 */
[----:B------:R-:W-:-:S04]  /*0160*/  HFMA2 R9, -RZ, RZ, 0, 0 ;  /* 0x00000000ff097431 */ /* 0x000fc800000001ff */
[----:B0-----:R-:W0:Y:S02]  /*0170*/  MUFU.RCP R0, R0 ;  /* 0x0000000000007308 */ /* 0x001e240000001000 */
[----:B0-----:R-:W-:-:S06]  /*0180*/  VIADD R2, R0, 0xffffffe ;  /* 0x0ffffffe00027836 */ /* 0x001fcc0000000000 */
[----:B------:R0:W2:Y:S02]  /*0190*/  F2I.FTZ.U32.TRUNC.NTZ R3, R2 ;  /* 0x0000000200037305 */ /* 0x0000a4000021f000 */
[----:B0-----:R-:W-:Y:S02]  /*01a0*/  IMAD.MOV.U32 R2, RZ, RZ, RZ ;  /* 0x000000ffff027224 */ /* 0x001fe400078e00ff */
[----:B--2---:R-:W-:-:S04]  /*01b0*/  IMAD R5, R5, R3, RZ ;  /* 0x0000000305057224 */ /* 0x004fc800078e02ff */
[----:B------:R-:W-:-:S06]  /*01c0*/  IMAD.HI.U32 R3, R3, R5, R2 ;  /* 0x0000000503037227 */ /* 0x000fcc00078e0002 */
[----:B-1----:R-:W-:-:S04]  /*01d0*/  IMAD.HI.U32 R3, R3, UR4, RZ ;  /* 0x0000000403037c27 */ /* 0x002fc8000f8e00ff */
[----:B------:R-:W-:-:S04]  /*01e0*/  IMAD.MOV R8, RZ, RZ, -R3 ;  /* 0x000000ffff087224 */ /* 0x000fc800078e0a03 */
[----:B------:R-:W-:-:S05]  /*01f0*/  IMAD R8, R7, R8, UR4 ;  /* 0x0000000407087e24 */ /* 0x000fca000f8e0208 */
[----:B------:R-:W-:-:S13]  /*0200*/  ISETP.GE.U32.AND P0, PT, R8, R7, PT ;  /* 0x000000070800720c */ /* 0x000fda0003f06070 */
[----:B------:R-:W-:-:S05]  /*0210*/  @P0 IMAD.IADD R8, R8, 0x1, -R7 ;  /* 0x0000000108080824 */ /* 0x000fca00078e0a07 */
[----:B------:R-:W-:-:S13]  /*0220*/  ISETP.GE.U32.AND P0, PT, R8, R7, PT ;  /* 0x000000070800720c */ /* 0x000fda0003f06070 */
[----:B------:R-:W-:Y:S01]  /*0230*/  @P0 IMAD.IADD R8, R8, 0x1, -R7 ;  /* 0x0000000108080824 */ /* 0x000fe200078e0a07 */
[----:B------:R-:W-:Y:S01]  /*0240*/  @!P1 LOP3.LUT R8, RZ, R7, RZ, 0x33, !PT ;  /* 0x00000007ff089212 */ /* 0x000fe200078e33ff */
[----:B------:R-:W-:Y:S06]  /*0250*/  BRA `(.L_x_1) ;  /* 0x0000000000087947 */ /* 0x000fec0003800000 */
.L_x_0:
[----:B------:R-:W-:-:S07]  /*0260*/  MOV R0, 0x280 ;  /* 0x0000028000007802 */ /* 0x000fce0000000f00 */
[----:B------:R-:W-:Y:S05]  /*0270*/  CALL.REL.NOINC `($__internal_1_$__cuda_sm20_rem_u64) ;  /* 0x0000000800907944 */ /* 0x000fea0003c00000 */
.L_x_1:
[----:B------:R-:W0:Y:S01]  /*0280*/  LDCU.64 UR4, c[0x0][0x3a0] ;  /* 0x00007400ff0477ac */ /* 0x000e220008000a00 */
[----:B------:R-:W-:Y:S01]  /*0290*/  BSSY.RECONVERGENT B0, `(.L_x_2) ;  /* 0x0000033000007945 */ /* 0x000fe20003800200 */
[----:B0-----:R-:W-:-:S04]  /*02a0*/  ISETP.GE.U32.AND P0, PT, R8, UR4, PT ;  /* 0x0000000408007c0c */ /* 0x001fc8000bf06070 */
[----:B------:R-:W-:-:S13]  /*02b0*/  ISETP.GE.U32.AND.EX P0, PT, R9, UR5, PT, P0 ;  /* 0x0000000509007c0c */ /* 0x000fda000bf06100 */
[----:B------:R-:W-:Y:S05]  /*02c0*/  @P0 BRA `(.L_x_3) ;  /* 0x0000000000bc0947 */ /* 0x000fea0003800000 */
[----:B------:R-:W-:Y:S01]  /*02d0*/  LOP3.LUT R0, RZ, R8, RZ, 0x33, !PT ;  /* 0x00000008ff007212 */ /* 0x000fe200078e33ff */
[----:B------:R-:W-:Y:S01]  /*02e0*/  BSSY.RECONVERGENT B1, `(.L_x_4) ;  /* 0x000001f000017945 */ /* 0x000fe20003800200 */
[----:B------:R-:W-:Y:S01]  /*02f0*/  LOP3.LUT R6, RZ, R9, RZ, 0x33, !PT ;  /* 0x00000009ff067212 */ /* 0x000fe200078e33ff */
[----:B------:R-:W-:Y:S01]  /*0300*/  IMAD.MOV.U32 R11, RZ, RZ, RZ ;  /* 0x000000ffff0b7224 */ /* 0x000fe200078e00ff */
[----:B------:R-:W-:-:S04]  /*0310*/  IADD3 R12, P0, P1, R0, UR4, R7 ;  /* 0x00000004000c7c10 */ /* 0x000fc8000f91e007 */
[----:B------:R-:W-:-:S04]  /*0320*/  IADD3.X R13, PT, PT, R6, UR5, RZ, P0, P1 ;  /* 0x00000005060d7c10 */ /* 0x000fc800087e24ff */
[----:B------:R-:W-:-:S13]  /*0330*/  ISETP.NE.U32.AND P0, PT, R13, RZ, PT ;  /* 0x000000ff0d00720c */ /* 0x000fda0003f05070 */
[----:B------:R-:W-:Y:S05]  /*0340*/  @P0 BRA `(.L_x_5) ;  /* 0x0000000000500947 */ /* 0x000fea0003800000 */
[----:B------:R-:W0:Y:S01]  /*0350*/  I2F.U32.RP R5, R7 ;  /* 0x0000000700057306 */ /* 0x000e220000209000 */
[----:B------:R-:W-:Y:S01]  /*0360*/  IMAD.MOV R13, RZ, RZ, -R7 ;  /* 0x000000ffff0d7224 */ /* 0x000fe200078e0a07 */
[----:B------:R-:W-:Y:S01]  /*0370*/  ISETP.NE.U32.AND P2, PT, R7, RZ, PT ;  /* 0x000000ff0700720c */ /* 0x000fe20003f45070 */
[----:B------:R-:W-:-:S05]  /*0380*/  IMAD.MOV.U32 R2, RZ, RZ, RZ ;  /* 0x000000ffff027224 */ /* 0x000fca00078e00ff */
[----:B0-----:R-:W0:Y:S02]  /*0390*/  MUFU.RCP R5, R5 ;  /* 0x0000000500057308 */ /* 0x001e240000001000 */
[----:B0-----:R-:W-:-:S06]  /*03a0*/  VIADD R3, R5, 0xffffffe ;  /* 0x0ffffffe05037836 */ /* 0x001fcc0000000000 */
[----:B------:R-:W0:Y:S02]  /*03b0*/  F2I.FTZ.U32.TRUNC.NTZ R3, R3 ;  /* 0x0000000300037305 */ /* 0x000e24000021f000 */
[----:B0-----:R-:W-:-:S04]  /*03c0*/  IMAD R13, R13, R3, RZ ;  /* 0x000000030d0d7224 */ /* 0x001fc800078e02ff */
[----:B------:R-:W-:-:S04]  /*03d0*/  IMAD.HI.U32 R13, R3, R13, R2 ;  /* 0x0000000d030d7227 */ /* 0x000fc800078e0002 */
[----:B------:R-:W-:Y:S02]  /*03e0*/  IMAD.MOV.U32 R3, RZ, RZ, RZ ;  /* 0x000000ffff037224 */ /* 0x000fe400078e00ff */
[----:B------:R-:W-:-:S04]  /*03f0*/  IMAD.HI.U32 R2, R13, R12, RZ ;  /* 0x0000000c0d027227 */ /* 0x000fc800078e00ff */
[----:B------:R-:W-:-:S04]  /*0400*/  IMAD.MOV R4, RZ, RZ, -R2 ;  /* 0x000000ffff047224 */ /* 0x000fc800078e0a02 */
[----:B------:R-:W-:-:S05]  /*0410*/  IMAD R4, R7, R4, R12 ;  /* 0x0000000407047224 */ /* 0x000fca00078e020c */
[----:B------:R-:W-:-:S13]  /*0420*/  ISETP.GE.U32.AND P0, PT, R4, R7, PT ;  /* 0x000000070400720c */ /* 0x000fda0003f06070 */
[----:B------:R-:W-:Y:S01]  /*0430*/  @P0 IADD3 R4, PT, PT, -R7, R4, RZ ;  /* 0x0000000407040210 */ /* 0x000fe20007ffe1ff */
[----:B------:R-:W-:-:S03]  /*0440*/  @P0 VIADD R2, R2, 0x1 ;  /* 0x0000000102020836 */ /* 0x000fc60000000000 */
[----:B------:R-:W-:-:S13]  /*0450*/  ISETP.GE.U32.AND P1, PT, R4, R7, PT ;  /* 0x000000070400720c */ /* 0x000fda0003f26070 */
[----:B------:R-:W-:Y:S01]  /*0460*/  @P1 VIADD R2, R2, 0x1 ;  /* 0x0000000102021836 */ /* 0x000fe20000000000 */
[----:B------:R-:W-:Y:S01]  /*0470*/  @!P2 LOP3.LUT R2, RZ, R7, RZ, 0x33, !PT ;  /* 0x00000007ff02a212 */ /* 0x000fe200078e33ff */
[----:B------:R-:W-:Y:S06]  /*0480*/  BRA `(.L_x_6) ;  /* 0x0000000000107947 */ /* 0x000fec0003800000 */
.L_x_5:
[----:B------:R-:W-:-:S07]  /*0490*/  MOV R10, 0x4b0 ;  /* 0x000004b0000a7802 */ /* 0x000fce0000000f00 */
[----:B------:R-:W-:Y:S05]  /*04a0*/  CALL.REL.NOINC `($__internal_0_$__cuda_sm20_div_u64) ;  /* 0x0000000000ec7944 */ /* 0x000fea0003c00000 */
[----:B------:R-:W-:Y:S02]  /*04b0*/  IMAD.MOV.U32 R2, RZ, RZ, R13 ;  /* 0x000000ffff027224 */ /* 0x000fe400078e000d */
[----:B------:R-:W-:-:S07]  /*04c0*/  IMAD.MOV.U32 R3, RZ, RZ, R12 ;  /* 0x000000ffff037224 */ /* 0x000fce00078e000c */
.L_x_6:
[----:B------:R-:W-:Y:S05]  /*04d0*/  BSYNC.RECONVERGENT B1 ;  /* 0x0000000000017941 */ /* 0x000fea0003800200 */
.L_x_4:
[----:B------:R-:W-:Y:S01]  /*04e0*/  ISETP.NE.AND P0, PT, R7, 0x1, PT ;  /* 0x000000010700780c */ /* 0x000fe20003f05270 */
[----:B------:R-:W-:-:S12]  /*04f0*/  BSSY.RECONVERGENT B1, `(.L_x_7) ;  /* 0x0000009000017945 */ /* 0x000fd80003800200 */
[----:B------:R-:W-:Y:S05]  /*0500*/  @!P0 BRA `(.L_x_8) ;  /* 0x00000000001c8947 */ /* 0x000fea0003800000 */
[----:B------:R-:W-:Y:S01]  /*0510*/  MOV R12, R0 ;  /* 0x00000000000c7202 */ /* 0x000fe20000000f00 */
[----:B------:R-:W-:Y:S01]  /*0520*/  IMAD.MOV.U32 R13, RZ, RZ, R6 ;  /* 0x000000ffff0d7224 */ /* 0x000fe200078e0006 */
[----:B------:R-:W-:-:S07]  /*0530*/  MOV R10, 0x550 ;  /* 0x00000550000a7802 */ /* 0x000fce0000000f00 */
[----:B------:R-:W-:Y:S05]  /*0540*/  CALL.REL.NOINC `($__internal_0_$__cuda_sm20_div_u64) ;  /* 0x0000000000c47944 */ /* 0x000fea0003c00000 */
[----:B------:R-:W-:-:S04]  /*0550*/  ISETP.GT.U32.AND P0, PT, R2, R13, PT ;  /* 0x0000000d0200720c */ /* 0x000fc80003f04070 */
[----:B------:R-:W-:-:S13]  /*0560*/  ISETP.GT.U32.AND.EX P0, PT, R3, R12, PT, P0 ;  /* 0x0000000c0300720c */ /* 0x000fda0003f04100 */
[----:B------:R-:W-:Y:S05]  /*0570*/  @P0 EXIT ;  /* 0x000000000000094d */ /* 0x000fea0003800000 */
.L_x_8:
[----:B------:R-:W-:Y:S05]  /*0580*/  BSYNC.RECONVERGENT B1 ;  /* 0x0000000000017941 */ /* 0x000fea0003800200 */
.L_x_7:
[----:B------:R-:W-:Y:S02]  /*0590*/  IMAD R3, R3, R7, RZ ;  /* 0x0000000703037224 */ /* 0x000fe400078e02ff */
[----:B------:R-:W-:-:S04]  /*05a0*/  IMAD.WIDE.U32 R8, R7, R2, R8 ;  /* 0x0000000207087225 */ /* 0x000fc800078e0008 */
[----:B------:R-:W-:-:S07]  /*05b0*/  IMAD.IADD R9, R9, 0x1, R3 ;  /* 0x0000000109097824 */ /* 0x000fce00078e0203 */
.L_x_3:
[----:B------:R-:W-:Y:S05]  /*05c0*/  BSYNC.RECONVERGENT B0 ;  /* 0x0000000000007941 */ /* 0x000fea0003800200 */
.L_x_2:
[----:B------:R-:W0:Y:S01]  /*05d0*/  LDCU.128 UR8, c[0x0][0x3a0] ;  /* 0x00007400ff0877ac */ /* 0x000e220008000c00 */
[----:B------:R-:W-:-:S05]  /*05e0*/  LOP3.LUT R0, R8, 0x1, RZ, 0xc0, !PT ;  /* 0x0000000108007812 */ /* 0x000fca00078ec0ff */
[----:B------:R-:W-:-:S05]  /*05f0*/  IMAD.MOV R0, RZ, RZ, -R0 ;  /* 0x000000ffff007224 */ /* 0x000fca00078e0a00 */
[----:B------:R-:W-:-:S04]  /*0600*/  LOP3.LUT R3, R0, R7, RZ, 0xc0, !PT ;  /* 0x0000000700037212 */ /* 0x000fc800078ec0ff */
[----:B------:R-:W-:Y:S01]  /*0610*/  IADD3 R6, P0, PT, R8, R3, RZ ;  /* 0x0000000308067210 */ /* 0x000fe20007f1e0ff */
[----:B0-----:R-:W-:-:S04]  /*0620*/  UIADD3 UR6, UP0, UPT, UR8, UR10, URZ ;  /* 0x0000000a08067290 */ /* 0x001fc8000ff1e0ff */
[----:B------:R-:W-:Y:S01]  /*0630*/  IMAD.X R8, RZ, RZ, R9, P0 ;  /* 0x000000ffff087224 */ /* 0x000fe200000e0609 */
[----:B------:R-:W-:Y:S01]  /*0640*/  UIADD3.X UR7, UPT, UPT, UR9, UR11, URZ, UP0, !UPT ;  /* 0x0000000b09077290 */ /* 0x000fe200087fe4ff */
[----:B------:R-:W-:-:S05]  /*0650*/  ISETP.GE.U32.AND P0, PT, R6, UR6, PT ;  /* 0x0000000606007c0c */ /* 0x000fca000bf06070 */
[----:B------:R-:W-:-:S13]  /*0660*/  ISETP.GE.U32.AND.EX P0, PT, R8, UR7, PT, P0 ;  /* 0x0000000708007c0c */ /* 0x000fda000bf06100 */
[----:B------:R-:W-:Y:S05]  /*0670*/  @P0 EXIT ;  /* 0x000000000000094d */ /* 0x000fea0003800000 */
[----:B------:R-:W0:Y:S01]  /*0680*/  LDCU.64 UR14, c[0x0][0x3a0] ;  /* 0x00007400ff0e77ac */ /* 0x000e220008000a00 */
[----:B------:R-:W1:Y:S01]  /*0690*/  LDCU.64 UR8, c[0x0][0x3b0] ;  /* 0x00007600ff0877ac */ /* 0x000e620008000a00 */
[----:B------:R-:W-:Y:S02]  /*06a0*/  USHF.R.U64 UR4, UR10, 0x1, UR11 ;  /* 0x000000010a047899 */ /* 0x000fe4000800120b */
[----:B------:R-:W-:-:S12]  /*06b0*/  USHF.R.U32.HI UR5, URZ, 0x1, UR11 ;  /* 0x00000001ff057899 */ /* 0x000fd8000801160b */
.L_x_11:
[----:B0-----:R-:W-:Y:S01]  /*06c0*/  IADD3 R4, P0, PT, R6, -UR14, RZ ;  /* 0x8000000e06047c10 */ /* 0x001fe2000ff1e0ff */
[----:B------:R-:W-:Y:S01]  /*06d0*/  BSSY.RECONVERGENT B0, `(.L_x_9) ;  /* 0x0000016000007945 */ /* 0x000fe20003800200 */
[----:B------:R-:W-:Y:S02]  /*06e0*/  LEA R6, P2, R7, R6, 0x1 ;  /* 0x0000000607067211 */ /* 0x000fe400078408ff */
[----:B------:R-:W-:Y:S02]  /*06f0*/  IADD3.X R5, PT, PT, R8, ~UR15, RZ, P0, !PT ;  /* 0x8000000f08057c10 */ /* 0x000fe400087fe4ff */
[----:B------:R-:W-:Y:S01]  /*0700*/  ISETP.GE.U32.AND P0, PT, R6, UR6, PT ;  /* 0x0000000606007c0c */ /* 0x000fe2000bf06070 */
[----:B------:R-:W-:Y:S01]  /*0710*/  IMAD.X R8, RZ, RZ, R8, P2 ;  /* 0x000000ffff087224 */ /* 0x000fe200010e0608 */
[--C-:B------:R-:W-:Y:S02]  /*0720*/  SHF.R.U64 R0, R4, 0x1, R5.reuse ;  /* 0x0000000104007819 */ /* 0x100fe40000001205 */
[----:B------:R-:W-:-:S02]  /*0730*/  SHF.R.U32.HI R2, RZ, 0x1, R5 ;  /* 0x00000001ff027819 */ /* 0x000fc40000011605 */
[----:B------:R-:W-:Y:S02]  /*0740*/  ISETP.GE.U32.AND P1, PT, R0, UR4, PT ;  /* 0x0000000400007c0c */ /* 0x000fe4000bf26070 */
[----:B------:R-:W-:Y:S02]  /*0750*/  ISETP.GE.U32.AND.EX P0, PT, R8, UR7, PT, P0 ;  /* 0x0000000708007c0c */ /* 0x000fe4000bf06100 */
[----:B------:R-:W-:-:S13]  /*0760*/  ISETP.GE.U32.AND.EX P1, PT, R2, UR5, PT, P1 ;  /* 0x0000000502007c0c */ /* 0x000fda000bf26110 */
[----:B------:R-:W-:Y:S05]  /*0770*/  @P1 BRA `(.L_x_10) ;  /* 0x00000000002c1947 */ /* 0x000fea0003800000 */
[--C-:B------:R-:W-:Y:S01]  /*0780*/  SHF.R.U64 R4, R4, 0x4, R5.reuse ;  /* 0x0000000404047819 */ /* 0x100fe20000001205 */
[----:B------:R-:W-:Y:S01]  /*0790*/  HFMA2 R9, -RZ, RZ, 0, 5.9604644775390625e-08 ;  /* 0x00000001ff097431 */ /* 0x000fe200000001ff */
[----:B------:R-:W-:Y:S02]  /*07a0*/  SHF.R.U32.HI R5, RZ, 0x4, R5 ;  /* 0x00000004ff057819 */ /* 0x000fe40000011605 */
[----:B------:R-:W-:Y:S02]  /*07b0*/  LOP3.LUT R4, R4, 0xfffffff8, RZ, 0xc0, !PT ;  /* 0xfffffff804047812 */ /* 0x000fe400078ec0ff */
[----:B------:R-:W-:Y:S02]  /*07c0*/  LOP3.LUT R0, R0, 0x3f, RZ, 0xc0, !PT ;  /* 0x0000003f00007812 */ /* 0x000fe400078ec0ff */
[----:B------:R-:W-:Y:S02]  /*07d0*/  LOP3.LUT R5, R5, 0xfffffff, RZ, 0xc0, !PT ;  /* 0x0fffffff05057812 */ /* 0x000fe400078ec0ff */
[----:B-1----:R-:W-:-:S02]  /*07e0*/  IADD3 R4, P1, PT, R4, UR8, RZ ;  /* 0x0000000804047c10 */ /* 0x002fc4000ff3e0ff */
[CC--:B------:R-:W-:Y:S02]  /*07f0*/  SHF.L.U64.HI R3, R9.reuse, R0.reuse, RZ ;  /* 0x0000000009037219 */ /* 0x0c0fe400000102ff */
[----:B------:R-:W-:Y:S02]  /*0800*/  SHF.L.U32 R2, R9, R0, RZ ;  /* 0x0000000009027219 */ /* 0x000fe400000006ff */
[----:B------:R-:W-:-:S05]  /*0810*/  IADD3.X R5, PT, PT, R5, UR9, RZ, P1, !PT ;  /* 0x0000000905057c10 */ /* 0x000fca0008ffe4ff */
[----:B------:R0:W-:Y:S02]  /*0820*/  REDG.E.OR.64.STRONG.GPU desc[UR12][R4.64], R2 ;  /* 0x000000020400798e */ /* 0x0001e4000f12e50c */
.L_x_10:
[----:B-1----:R-:W-:Y:S05]  /*0830*/  BSYNC.RECONVERGENT B0 ;  /* 0x0000000000007941 */ /* 0x002fea0003800200 */
.L_x_9:
[----:B------:R-:W-:Y:S05]  /*0840*/  @!P0 BRA `(.L_x_11) ;  /* 0xfffffffc009c8947 */ /* 0x000fea000383ffff */
[----:B------:R-:W-:Y:S05]  /*0850*/  EXIT ;  /* 0x000000000000794d */ /* 0x000fea0003800000 */
        .weak           $__internal_0_$__cuda_sm20_div_u64
        .type           $__internal_0_$__cuda_sm20_div_u64,@function
        .size           $__internal_0_$__cuda_sm20_div_u64,($__internal_1_$__cuda_sm20_rem_u64 - $__internal_0_$__cuda_sm20_div_u64)
$__internal_0_$__cuda_sm20_div_u64:
[----:B------:R-:W-:Y:S02]  /*0860*/  IMAD.MOV.U32 R16, RZ, RZ, R7 ;  /* 0x000000ffff107224 */ /* 0x000fe400078e0007 */
[----:B------:R-:W-:-:S04]  /*0870*/  IMAD.MOV.U32 R17, RZ, RZ, R11 ;  /* 0x000000ffff117224 */ /* 0x000fc800078e000b */
[----:B------:R-:W0:Y:S08]  /*0880*/  I2F.U64.RP R16, R16 ;  /* 0x0000001000107312 */ /* 0x000e300000309000 */
[----:B0-----:R-:W0:Y:S02]  /*0890*/  MUFU.RCP R4, R16 ;  /* 0x0000001000047308 */ /* 0x001e240000001000 */
[----:B0-----:R-:W-:-:S06]  /*08a0*/  VIADD R4, R4, 0x1ffffffe ;  /* 0x1ffffffe04047836 */ /* 0x001fcc0000000000 */
[----:B------:R-:W0:Y:S02]  /*08b0*/  F2I.U64.TRUNC R4, R4 ;  /* 0x0000000400047311 */ /* 0x000e24000020d800 */
[----:B0-----:R-:W-:-:S04]  /*08c0*/  IMAD.WIDE.U32 R14, R4, R7, RZ ;  /* 0x00000007040e7225 */ /* 0x001fc800078e00ff */
[----:B------:R-:W-:Y:S01]  /*08d0*/  IMAD R15, R4, R11, R15 ;  /* 0x0000000b040f7224 */ /* 0x000fe200078e020f */
[----:B------:R-:W-:-:S03]  /*08e0*/  IADD3 R19, P0, PT, RZ, -R14, RZ ;  /* 0x8000000eff137210 */ /* 0x000fc60007f1e0ff */
[----:B------:R-:W-:Y:S02]  /*08f0*/  IMAD R15, R5, R7, R15 ;  /* 0x00000007050f7224 */ /* 0x000fe400078e020f */
[----:B------:R-:W-:-:S04]  /*0900*/  IMAD.HI.U32 R14, R4, R19, RZ ;  /* 0x00000013040e7227 */ /* 0x000fc800078e00ff */
[----:B------:R-:W-:Y:S02]  /*0910*/  IMAD.X R21, RZ, RZ, ~R15, P0 ;  /* 0x000000ffff157224 */ /* 0x000fe400000e0e0f */
[----:B------:R-:W-:Y:S02]  /*0920*/  IMAD.MOV.U32 R15, RZ, RZ, R4 ;  /* 0x000000ffff0f7224 */ /* 0x000fe400078e0004 */
[-C--:B------:R-:W-:Y:S02]  /*0930*/  IMAD R17, R5, R21.reuse, RZ ;  /* 0x0000001505117224 */ /* 0x080fe400078e02ff */
[----:B------:R-:W-:-:S04]  /*0940*/  IMAD.WIDE.U32 R14, P0, R4, R21, R14 ;  /* 0x00000015040e7225 */ /* 0x000fc8000780000e */
[----:B------:R-:W-:-:S04]  /*0950*/  IMAD.HI.U32 R21, R5, R21, RZ ;  /* 0x0000001505157227 */ /* 0x000fc800078e00ff */
[----:B------:R-:W-:-:S05]  /*0960*/  IMAD.HI.U32 R14, P1, R5, R19, R14 ;  /* 0x00000013050e7227 */ /* 0x000fca000782000e */
[----:B------:R-:W-:Y:S02]  /*0970*/  IADD3 R15, P2, PT, R17, R14, RZ ;  /* 0x0000000e110f7210 */ /* 0x000fe40007f5e0ff */
[----:B------:R-:W-:-:S03]  /*0980*/  IADD3.X R14, PT, PT, R21, R5, RZ, P0, !PT ;  /* 0x00000005150e7210 */ /* 0x000fc600007fe4ff */
[----:B------:R-:W-:Y:S01]  /*0990*/  IMAD.WIDE.U32 R4, R15, R7, RZ ;  /* 0x000000070f047225 */ /* 0x000fe200078e00ff */
[----:B------:R-:W-:-:S03]  /*09a0*/  IADD3.X R16, PT, PT, RZ, RZ, R14, P2, P1 ;  /* 0x000000ffff107210 */ /* 0x000fc600017e240e */
[----:B------:R-:W-:Y:S01]  /*09b0*/  IMAD R5, R15, R11, R5 ;  /* 0x0000000b0f057224 */ /* 0x000fe200078e0205 */
[----:B------:R-:W-:-:S03]  /*09c0*/  IADD3 R17, P0, PT, RZ, -R4, RZ ;  /* 0x80000004ff117210 */ /* 0x000fc60007f1e0ff */
[----:B------:R-:W-:Y:S02]  /*09d0*/  IMAD R5, R16, R7, R5 ;  /* 0x0000000710057224 */ /* 0x000fe400078e0205 */
[----:B------:R-:W-:-:S04]  /*09e0*/  IMAD.HI.U32 R14, R15, R17, RZ ;  /* 0x000000110f0e7227 */ /* 0x000fc800078e00ff */
[----:B------:R-:W-:-:S04]  /*09f0*/  IMAD.X R5, RZ, RZ, ~R5, P0 ;  /* 0x000000ffff057224 */ /* 0x000fc800000e0e05 */
[----:B------:R-:W-:-:S04]  /*0a00*/  IMAD.WIDE.U32 R14, P0, R15, R5, R14 ;  /* 0x000000050f0e7225 */ /* 0x000fc8000780000e */
[C---:B------:R-:W-:Y:S02]  /*0a10*/  IMAD R4, R16.reuse, R5, RZ ;  /* 0x0000000510047224 */ /* 0x040fe400078e02ff */
[----:B------:R-:W-:-:S04]  /*0a20*/  IMAD.HI.U32 R15, P1, R16, R17, R14 ;  /* 0x00000011100f7227 */ /* 0x000fc8000782000e */
[----:B------:R-:W-:Y:S01]  /*0a30*/  IMAD.HI.U32 R5, R16, R5, RZ ;  /* 0x0000000510057227 */ /* 0x000fe200078e00ff */
[----:B------:R-:W-:-:S03]  /*0a40*/  IADD3 R15, P2, PT, R4, R15, RZ ;  /* 0x0000000f040f7210 */ /* 0x000fc60007f5e0ff */
[----:B------:R-:W-:Y:S02]  /*0a50*/  IMAD.X R16, R5, 0x1, R16, P0 ;  /* 0x0000000105107824 */ /* 0x000fe400000e0610 */
[----:B------:R-:W-:-:S03]  /*0a60*/  IMAD.HI.U32 R4, R15, R12, RZ ;  /* 0x0000000c0f047227 */ /* 0x000fc600078e00ff */
[----:B------:R-:W-:Y:S01]  /*0a70*/  IADD3.X R16, PT, PT, RZ, RZ, R16, P2, P1 ;  /* 0x000000ffff107210 */ /* 0x000fe200017e2410 */
[----:B------:R-:W-:Y:S02]  /*0a80*/  IMAD.MOV.U32 R5, RZ, RZ, RZ ;  /* 0x000000ffff057224 */ /* 0x000fe400078e00ff */
[----:B------:R-:W-:-:S04]  /*0a90*/  IMAD.WIDE.U32 R4, R15, R13, R4 ;  /* 0x0000000d0f047225 */ /* 0x000fc800078e0004 */
[C---:B------:R-:W-:Y:S02]  /*0aa0*/  IMAD R15, R16.reuse, R13, RZ ;  /* 0x0000000d100f7224 */ /* 0x040fe400078e02ff */
[----:B------:R-:W-:-:S04]  /*0ab0*/  IMAD.HI.U32 R4, P0, R16, R12, R4 ;  /* 0x0000000c10047227 */ /* 0x000fc80007800004 */
[----:B------:R-:W-:Y:S01]  /*0ac0*/  IMAD.HI.U32 R14, R16, R13, RZ ;  /* 0x0000000d100e7227 */ /* 0x000fe200078e00ff */
[----:B------:R-:W-:-:S03]  /*0ad0*/  IADD3 R16, P1, PT, R15, R4, RZ ;  /* 0x000000040f107210 */ /* 0x000fc60007f3e0ff */
[----:B------:R-:W-:Y:S02]  /*0ae0*/  IMAD.X R14, RZ, RZ, R14, P0 ;  /* 0x000000ffff0e7224 */ /* 0x000fe400000e060e */
[----:B------:R-:W-:-:S04]  /*0af0*/  IMAD.WIDE.U32 R4, R16, R7, RZ ;  /* 0x0000000710047225 */ /* 0x000fc800078e00ff */
[----:B------:R-:W-:Y:S01]  /*0b00*/  IMAD.X R14, RZ, RZ, R14, P1 ;  /* 0x000000ffff0e7224 */ /* 0x000fe200008e060e */
[----:B------:R-:W-:Y:S01]  /*0b10*/  IADD3 R18, P1, PT, -R4, R12, RZ ;  /* 0x0000000c04127210 */ /* 0x000fe20007f3e1ff */
[----:B------:R-:W-:-:S03]  /*0b20*/  IMAD R5, R16, R11, R5 ;  /* 0x0000000b10057224 */ /* 0x000fc600078e0205 */
[-C--:B------:R-:W-:Y:S01]  /*0b30*/  ISETP.GE.U32.AND P0, PT, R18, R7.reuse, PT ;  /* 0x000000071200720c */ /* 0x080fe20003f06070 */
[----:B------:R-:W-:-:S05]  /*0b40*/  IMAD R4, R14, R7, R5 ;  /* 0x000000070e047224 */ /* 0x000fca00078e0205 */
[----:B------:R-:W-:Y:S02]  /*0b50*/  IADD3.X R20, PT, PT, ~R4, R13, RZ, P1, !PT ;  /* 0x0000000d04147210 */ /* 0x000fe40000ffe5ff */
[-C--:B------:R-:W-:Y:S02]  /*0b60*/  IADD3 R4, P2, PT, -R7, R18.reuse, RZ ;  /* 0x0000001207047210 */ /* 0x080fe40007f5e1ff */
[----:B------:R-:W-:Y:S02]  /*0b70*/  IADD3 R5, P1, PT, R16, 0x1, RZ ;  /* 0x0000000110057810 */ /* 0x000fe40007f3e0ff */
[C---:B------:R-:W-:Y:S01]  /*0b80*/  ISETP.GE.U32.AND.EX P0, PT, R20.reuse, R11, PT, P0 ;  /* 0x0000000b1400720c */ /* 0x040fe20003f06100 */
[----:B------:R-:W-:Y:S02]  /*0b90*/  IMAD.X R12, R20, 0x1, ~R11, P2 ;  /* 0x00000001140c7824 */ /* 0x000fe400010e0e0b */
[----:B------:R-:W-:Y:S01]  /*0ba0*/  IMAD.X R13, RZ, RZ, R14, P1 ;  /* 0x000000ffff0d7224 */ /* 0x000fe200008e060e */
[----:B------:R-:W-:-:S02]  /*0bb0*/  SEL R4, R4, R18, P0 ;  /* 0x0000001204047207 */ /* 0x000fc40000000000 */
[----:B------:R-:W-:Y:S02]  /*0bc0*/  SEL R16, R5, R16, P0 ;  /* 0x0000001005107207 */ /* 0x000fe40000000000 */
[----:B------:R-:W-:Y:S02]  /*0bd0*/  SEL R12, R12, R20, P0 ;  /* 0x000000140c0c7207 */ /* 0x000fe40000000000 */
[----:B------:R-:W-:Y:S02]  /*0be0*/  SEL R5, R13, R14, P0 ;  /* 0x0000000e0d057207 */ /* 0x000fe40000000000 */
[----:B------:R-:W-:Y:S01]  /*0bf0*/  ISETP.GE.U32.AND P0, PT, R4, R7, PT ;  /* 0x000000070400720c */ /* 0x000fe20003f06070 */
[----:B------:R-:W-:Y:S01]  /*0c00*/  IMAD.MOV.U32 R4, RZ, RZ, R10 ;  /* 0x000000ffff047224 */ /* 0x000fe200078e000a */
[----:B------:R-:W-:Y:S02]  /*0c10*/  IADD3 R13, P2, PT, R16, 0x1, RZ ;  /* 0x00000001100d7810 */ /* 0x000fe40007f5e0ff */
[----:B------:R-:W-:-:S02]  /*0c20*/  ISETP.GE.U32.AND.EX P0, PT, R12, R11, PT, P0 ;  /* 0x0000000b0c00720c */ /* 0x000fc40003f06100 */
[----:B------:R-:W-:Y:S01]  /*0c30*/  ISETP.NE.U32.AND P1, PT, R7, RZ, PT ;  /* 0x000000ff0700720c */ /* 0x000fe20003f25070 */
[----:B------:R-:W-:Y:S01]  /*0c40*/  IMAD.X R12, RZ, RZ, R5, P2 ;  /* 0x000000ffff0c7224 */ /* 0x000fe200010e0605 */
[----:B------:R-:W-:Y:S02]  /*0c50*/  SEL R13, R13, R16, P0 ;  /* 0x000000100d0d7207 */ /* 0x000fe40000000000 */
[----:B------:R-:W-:Y:S02]  /*0c60*/  ISETP.NE.AND.EX P1, PT, R11, RZ, PT, P1 ;  /* 0x000000ff0b00720c */ /* 0x000fe40003f25310 */
[----:B------:R-:W-:Y:S02]  /*0c70*/  SEL R12, R12, R5, P0 ;  /* 0x000000050c0c7207 */ /* 0x000fe40000000000 */
[----:B------:R-:W-:Y:S02]  /*0c80*/  MOV R5, 0x0 ;  /* 0x0000000000057802 */ /* 0x000fe40000000f00 */
[----:B------:R-:W-:-:S02]  /*0c90*/  SEL R13, R13, 0xffffffff, P1 ;  /* 0xffffffff0d0d7807 */ /* 0x000fc40000800000 */
[----:B------:R-:W-:Y:S01]  /*0ca0*/  SEL R12, R12, 0xffffffff, P1 ;  /* 0xffffffff0c0c7807 */ /* 0x000fe20000800000 */
[----:B------:R-:W-:Y:S06]  /*0cb0*/  RET.REL.NODEC R4 `(_Z22sieve_kernel_segmentedmmPKjjmmPm) ;  /* 0xfffffff004d07950 */ /* 0x000fec0003c3ffff */
        .weak           $__internal_1_$__cuda_sm20_rem_u64
        .type           $__internal_1_$__cuda_sm20_rem_u64,@function
        .size           $__internal_1_$__cuda_sm20_rem_u64,(.L_x_14 - $__internal_1_$__cuda_sm20_rem_u64)
$__internal_1_$__cuda_sm20_rem_u64:
[----:B------:R-:W-:Y:S01]  /*0cc0*/  IMAD.MOV.U32 R8, RZ, RZ, R7 ;  /* 0x000000ffff087224 */ /* 0x000fe200078e0007 */
[----:B------:R-:W0:Y:S01]  /*0cd0*/  LDCU.64 UR4, c[0x0][0x388] ;  /* 0x00007100ff0477ac */ /* 0x000e220008000a00 */
[----:B------:R-:W-:-:S04]  /*0ce0*/  IMAD.MOV.U32 R9, RZ, RZ, RZ ;  /* 0x000000ffff097224 */ /* 0x000fc800078e00ff */
[----:B------:R-:W1:Y:S08]  /*0cf0*/  I2F.U64.RP R6, R8 ;  /* 0x0000000800067312 */ /* 0x000e700000309000 */
[----:B-1----:R-:W1:Y:S02]  /*0d00*/  MUFU.RCP R6, R6 ;  /* 0x0000000600067308 */ /* 0x002e640000001000 */
[----:B-1----:R-:W-:-:S06]  /*0d10*/  VIADD R2, R6, 0x1ffffffe ;  /* 0x1ffffffe06027836 */ /* 0x002fcc0000000000 */
[----:B------:R-:W1:Y:S02]  /*0d20*/  F2I.U64.TRUNC R2, R2 ;  /* 0x0000000200027311 */ /* 0x000e64000020d800 */
[----:B-1----:R-:W-:-:S04]  /*0d30*/  IMAD.WIDE.U32 R4, R2, R7, RZ ;  /* 0x0000000702047225 */ /* 0x002fc800078e00ff */
[----:B------:R-:W-:Y:S01]  /*0d40*/  IMAD R5, R3, R7, R5 ;  /* 0x0000000703057224 */ /* 0x000fe200078e0205 */
[----:B------:R-:W-:-:S05]  /*0d50*/  IADD3 R11, P0, PT, RZ, -R4, RZ ;  /* 0x80000004ff0b7210 */ /* 0x000fca0007f1e0ff */
[----:B------:R-:W-:-:S04]  /*0d60*/  IMAD.HI.U32 R4, R2, R11, RZ ;  /* 0x0000000b02047227 */ /* 0x000fc800078e00ff */
[----:B------:R-:W-:Y:S01]  /*0d70*/  IMAD.X R13, RZ, RZ, ~R5, P0 ;  /* 0x000000ffff0d7224 */ /* 0x000fe200000e0e05 */
[----:B------:R-:W-:-:S03]  /*0d80*/  MOV R5, R2 ;  /* 0x0000000200057202 */ /* 0x000fc60000000f00 */
[-C--:B------:R-:W-:Y:S02]  /*0d90*/  IMAD R9, R3, R13.reuse, RZ ;  /* 0x0000000d03097224 */ /* 0x080fe400078e02ff */
[----:B------:R-:W-:-:S04]  /*0da0*/  IMAD.WIDE.U32 R4, P0, R2, R13, R4 ;  /* 0x0000000d02047225 */ /* 0x000fc80007800004 */
[----:B------:R-:W-:-:S04]  /*0db0*/  IMAD.HI.U32 R13, R3, R13, RZ ;  /* 0x0000000d030d7227 */ /* 0x000fc800078e00ff */
[----:B------:R-:W-:-:S05]  /*0dc0*/  IMAD.HI.U32 R4, P1, R3, R11, R4 ;  /* 0x0000000b03047227 */ /* 0x000fca0007820004 */
[----:B------:R-:W-:Y:S01]  /*0dd0*/  IADD3 R5, P2, PT, R9, R4, RZ ;  /* 0x0000000409057210 */ /* 0x000fe20007f5e0ff */
[----:B------:R-:W-:-:S04]  /*0de0*/  IMAD.X R4, R13, 0x1, R3, P0 ;  /* 0x000000010d047824 */ /* 0x000fc800000e0603 */
[----:B------:R-:W-:Y:S01]  /*0df0*/  IMAD.WIDE.U32 R2, R5, R7, RZ ;  /* 0x0000000705027225 */ /* 0x000fe200078e00ff */
[----:B------:R-:W-:Y:S02]  /*0e00*/  IADD3.X R9, PT, PT, RZ, RZ, R4, P2, P1 ;  /* 0x000000ffff097210 */ /* 0x000fe400017e2404 */
[----:B------:R-:W-:-:S03]  /*0e10*/  IADD3 R11, P0, PT, RZ, -R2, RZ ;  /* 0x80000002ff0b7210 */ /* 0x000fc60007f1e0ff */
[----:B------:R-:W-:Y:S02]  /*0e20*/  IMAD R2, R9, R7, R3 ;  /* 0x0000000709027224 */ /* 0x000fe400078e0203 */
[----:B------:R-:W-:Y:S02]  /*0e30*/  IMAD.MOV.U32 R3, RZ, RZ, RZ ;  /* 0x000000ffff037224 */ /* 0x000fe400078e00ff */
        /* <DEDUP_REMOVED lines=8> */
[----:B0-----:R-:W-:-:S03]  /*0ec0*/  IMAD.HI.U32 R2, R5, UR4, RZ ;  /* 0x0000000405027c27 */ /* 0x001fc6000f8e00ff */
[----:B------:R-:W-:Y:S01]  /*0ed0*/  IADD3.X R9, PT, PT, RZ, RZ, R9, P2, P1 ;  /* 0x000000ffff097210 */ /* 0x000fe200017e2409 */
[----:B------:R-:W-:-:S04]  /*0ee0*/  IMAD.WIDE.U32 R2, R5, UR5, R2 ;  /* 0x0000000505027c25 */ /* 0x000fc8000f8e0002 */
[C---:B------:R-:W-:Y:S02]  /*0ef0*/  IMAD R5, R9.reuse, UR5, RZ ;  /* 0x0000000509057c24 */ /* 0x040fe4000f8e02ff */
[----:B------:R-:W-:-:S04]  /*0f00*/  IMAD.HI.U32 R2, P0, R9, UR4, R2 ;  /* 0x0000000409027c27 */ /* 0x000fc8000f800002 */
[----:B------:R-:W-:Y:S01]  /*0f10*/  IMAD.HI.U32 R9, R9, UR5, RZ ;  /* 0x0000000509097c27 */ /* 0x000fe2000f8e00ff */
[----:B------:R-:W-:-:S04]  /*0f20*/  IADD3 R4, P1, PT, R5, R2, RZ ;  /* 0x0000000205047210 */ /* 0x000fc80007f3e0ff */
[----:B------:R-:W-:-:S05]  /*0f30*/  IADD3.X R2, PT, PT, R9, RZ, RZ, P0, !PT ;  /* 0x000000ff09027210 */ /* 0x000fca00007fe4ff */
[----:B------:R-:W-:Y:S02]  /*0f40*/  IMAD.X R5, RZ, RZ, R2, P1 ;  /* 0x000000ffff057224 */ /* 0x000fe400008e0602 */
[----:B------:R-:W-:-:S04]  /*0f50*/  IMAD.WIDE.U32 R2, R4, R7, RZ ;  /* 0x0000000704027225 */ /* 0x000fc800078e00ff */
[----:B------:R-:W-:Y:S01]  /*0f60*/  IMAD R5, R5, R7, R3 ;  /* 0x0000000705057224 */ /* 0x000fe200078e0203 */
[----:B------:R-:W-:Y:S01]  /*0f70*/  IADD3 R6, P0, PT, -R2, UR4, RZ ;  /* 0x0000000402067c10 */ /* 0x000fe2000ff1e1ff */
[----:B------:R-:W-:-:S03]  /*0f80*/  IMAD.MOV.U32 R3, RZ, RZ, 0x0 ;  /* 0x00000000ff037424 */ /* 0x000fc600078e00ff */
[----:B------:R-:W-:Y:S02]  /*0f90*/  IADD3.X R5, PT, PT, ~R5, UR5, RZ, P0, !PT ;  /* 0x0000000505057c10 */ /* 0x000fe400087fe5ff */
[----:B------:R-:W-:Y:S02]  /*0fa0*/  ISETP.GE.U32.AND P0, PT, R6, R7, PT ;  /* 0x000000070600720c */ /* 0x000fe40003f06070 */
[-C--:B------:R-:W-:Y:S02]  /*0fb0*/  IADD3 R2, P1, PT, -R7, R6.reuse, RZ ;  /* 0x0000000607027210 */ /* 0x080fe40007f3e1ff */
[C---:B------:R-:W-:Y:S02]  /*0fc0*/  ISETP.GE.U32.AND.EX P0, PT, R5.reuse, RZ, PT, P0 ;  /* 0x000000ff0500720c */ /* 0x040fe40003f06100 */
[----:B------:R-:W-:Y:S02]  /*0fd0*/  IADD3.X R4, PT, PT, R5, -0x1, RZ, P1, !PT ;  /* 0xffffffff05047810 */ /* 0x000fe40000ffe4ff */
[----:B------:R-:W-:-:S02]  /*0fe0*/  SEL R2, R2, R6, P0 ;  /* 0x0000000602027207 */ /* 0x000fc40000000000 */
[----:B------:R-:W-:Y:S02]  /*0ff0*/  SEL R4, R4, R5, P0 ;  /* 0x0000000504047207 */ /* 0x000fe40000000000 */
[----:B------:R-:W-:Y:S02]  /*1000*/  ISETP.GE.U32.AND P0, PT, R2, R7, PT ;  /* 0x000000070200720c */ /* 0x000fe40003f06070 */
[C---:B------:R-:W-:Y:S02]  /*1010*/  IADD3 R8, P2, PT, -R7.reuse, R2, RZ ;  /* 0x0000000207087210 */ /* 0x040fe40007f5e1ff */
[C---:B------:R-:W-:Y:S02]  /*1020*/  ISETP.GE.U32.AND.EX P0, PT, R4.reuse, RZ, PT, P0 ;  /* 0x000000ff0400720c */ /* 0x040fe40003f06100 */
[----:B------:R-:W-:Y:S02]  /*1030*/  ISETP.NE.U32.AND P1, PT, R7, RZ, PT ;  /* 0x000000ff0700720c */ /* 0x000fe40003f25070 */
[----:B------:R-:W-:-:S02]  /*1040*/  IADD3.X R9, PT, PT, R4, -0x1, RZ, P2, !PT ;  /* 0xffffffff04097810 */ /* 0x000fc400017fe4ff */
[----:B------:R-:W-:Y:S01]  /*1050*/  SEL R8, R8, R2, P0 ;  /* 0x0000000208087207 */ /* 0x000fe20000000000 */
[----:B------:R-:W-:Y:S01]  /*1060*/  IMAD.MOV.U32 R2, RZ, RZ, R0 ;  /* 0x000000ffff027224 */ /* 0x000fe200078e0000 */
[----:B------:R-:W-:Y:S02]  /*1070*/  ISETP.NE.AND.EX P1, PT, RZ, RZ, PT, P1 ;  /* 0x000000ffff00720c */ /* 0x000fe40003f25310 */
[----:B------:R-:W-:Y:S02]  /*1080*/  SEL R9, R9, R4, P0 ;  /* 0x0000000409097207 */ /* 0x000fe40000000000 */
[----:B------:R-:W-:Y:S02]  /*1090*/  SEL R8, R8, 0xffffffff, P1 ;  /* 0xffffffff08087807 */ /* 0x000fe40000800000 */
[----:B------:R-:W-:Y:S01]  /*10a0*/  SEL R9, R9, 0xffffffff, P1 ;  /* 0xffffffff09097807 */ /* 0x000fe20000800000 */
[----:B------:R-:W-:Y:S06]  /*10b0*/  RET.REL.NODEC R2 `(_Z22sieve_kernel_segmentedmmPKjjmmPm) ;  /* 0xffffffec02d07950 */ /* 0x000fec0003c3ffff */
.L_x_12:
[----:B------:R-:W-:-:S00]  /*10c0*/  BRA `(.L_x_12) ;  /* 0xfffffffc00fc7947 */ /* 0x000fc0000383ffff */
[----:B------:R-:W-:-:S00]  /*10d0*/  NOP ;  /* 0x0000000000007918 */ /* 0x000fc00000000000 */
        /* <DEDUP_REMOVED lines=10> */
.L_x_14:


//--------------------- .nv.shared.reserved.0     --------------------------
	.section	.nv.shared.reserved.0,"aw",@nobits
	.weak		__nv_reservedSMEM_offset_0_alias
	.size		__nv_reservedSMEM_offset_0_alias, 0, 64
	.other		__nv_reservedSMEM_offset_0_alias,@"STO_CUDA_RESERVED_SHARED STV_DEFAULT"
__nv_reservedSMEM_offset_0_alias:
	.zero		0
	.zero		64


//--------------------- .nv.constant0._Z22sieve_kernel_segmentedmmPKjjmmPm --------------------------
	.section	.nv.constant0._Z22sieve_kernel_segmentedmmPKjjmmPm,"a",@progbits
	.sectionflags	@""
	.align	4
.nv.constant0._Z22sieve_kernel_segmentedmmPKjjmmPm:
	.zero		952


//--------------------- SYMBOLS --------------------------

	.type		.nv.reservedSmem.offset0,@object
	.size		.nv.reservedSmem.offset0,0x4
